	.headerflags	@"EF_CUDA_TEXMODE_UNIFIED EF_CUDA_64BIT_ADDRESS EF_CUDA_SM86 EF_CUDA_VIRTUAL_SM(EF_CUDA_SM86)"
	.elftype	@"ET_EXEC"


//--------------------- .nv.info                  --------------------------
	.section	.nv.info,"",@"SHT_CUDA_INFO"
	.align	4


	//----- nvinfo : EIATTR_REGCOUNT
	.align		4
        /*0000*/ 	.byte	0x04, 0x2f
        /*0002*/ 	.short	(.L_2 - .L_1)
	.align		4
.L_1:
        /*0004*/ 	.word	index@(triton_red_fused__to_copy_add_amax_amin_clamp_gelu_mul_reciprocal_13)
        /*0008*/ 	.word	0x0000001f


	//----- nvinfo : EIATTR_MIN_STACK_SIZE
	.align		4
.L_2:
        /*000c*/ 	.byte	0x04, 0x12
        /*000e*/ 	.short	(.L_4 - .L_3)
	.align		4
.L_3:
        /*0010*/ 	.word	index@(triton_red_fused__to_copy_add_amax_amin_clamp_gelu_mul_reciprocal_13)
        /*0014*/ 	.word	0x00000000


	//----- nvinfo : EIATTR_FRAME_SIZE
	.align		4
.L_4:
        /*0018*/ 	.byte	0x04, 0x11
        /*001a*/ 	.short	(.L_6 - .L_5)
	.align		4
.L_5:
        /*001c*/ 	.word	index@(triton_red_fused__to_copy_add_amax_amin_clamp_gelu_mul_reciprocal_13)
        /*0020*/ 	.word	0x00000000


	//----- nvinfo : EIATTR_MIN_STACK_SIZE
	.align		4
.L_6:
        /*0024*/ 	.byte	0x04, 0x12
        /*0026*/ 	.short	(.L_8 - .L_7)
	.align		4
.L_7:
        /*0028*/ 	.word	index@(triton_red_fused__to_copy_add_amax_amin_clamp_gelu_mul_reciprocal_13)
        /*002c*/ 	.word	0x00000000
.L_8:


//--------------------- .nv.info.triton_red_fused__to_copy_add_amax_amin_clamp_gelu_mul_reciprocal_13 --------------------------
	.section	.nv.info.triton_red_fused__to_copy_add_amax_amin_clamp_gelu_mul_reciprocal_13,"",@"SHT_CUDA_INFO"
	.sectionflags	@""
	.align	4


	//----- nvinfo : EIATTR_CUDA_API_VERSION
	.align		4
        /*0000*/ 	.byte	0x04, 0x37
        /*0002*/ 	.short	(.L_10 - .L_9)
.L_9:
        /*0004*/ 	.word	0x0000007c


	//----- nvinfo : EIATTR_SW2861232_WAR
	.align		4
.L_10:
        /*0008*/ 	.byte	0x01, 0x35
	.zero		2


	//----- nvinfo : EIATTR_PARAM_CBANK
	.align		4
        /*000c*/ 	.byte	0x04, 0x0a
        /*000e*/ 	.short	(.L_12 - .L_11)
	.align		4
.L_11:
        /*0010*/ 	.word	index@(.nv.constant0.triton_red_fused__to_copy_add_amax_amin_clamp_gelu_mul_reciprocal_13)
        /*0014*/ 	.short	0x0160
        /*0016*/ 	.short	0x0058


	//----- nvinfo : EIATTR_CBANK_PARAM_SIZE
	.align		4
.L_12:
        /*0018*/ 	.byte	0x03, 0x19
        /*001a*/ 	.short	0x0058


	//----- nvinfo : EIATTR_KPARAM_INFO
	.align		4
        /*001c*/ 	.byte	0x04, 0x17
        /*001e*/ 	.short	(.L_14 - .L_13)
.L_13:
        /*0020*/ 	.word	0x00000000
        /*0024*/ 	.short	0x000b
        /*0026*/ 	.short	0x0050
        /*0028*/ 	.byte	0x00, 0xf4, 0x21, 0x00


	//----- nvinfo : EIATTR_KPARAM_INFO
	.align		4
.L_14:
        /*002c*/ 	.byte	0x04, 0x17
        /*002e*/ 	.short	(.L_16 - .L_15)
.L_15:
        /*0030*/ 	.word	0x00000000
        /*0034*/ 	.short	0x000a
        /*0036*/ 	.short	0x004c
        /*0038*/ 	.byte	0x00, 0xf0, 0x11, 0x00


	//----- nvinfo : EIATTR_KPARAM_INFO
	.align		4
.L_16:
        /*003c*/ 	.byte	0x04, 0x17
        /*003e*/ 	.short	(.L_18 - .L_17)
.L_17:
        /*0040*/ 	.word	0x00000000
        /*0044*/ 	.short	0x0009
        /*0046*/ 	.short	0x0048
        /*0048*/ 	.byte	0x00, 0xf0, 0x11, 0x00


	//----- nvinfo : EIATTR_KPARAM_INFO
	.align		4
.L_18:
        /*004c*/ 	.byte	0x04, 0x17
        /*004e*/ 	.short	(.L_20 - .L_19)
.L_19:
        /*0050*/ 	.word	0x00000000
        /*0054*/ 	.short	0x0008
        /*0056*/ 	.short	0x0040
        /*0058*/ 	.byte	0x00, 0xf4, 0x21, 0x00


	//----- nvinfo : EIATTR_KPARAM_INFO
	.align		4
.L_20:
        /*005c*/ 	.byte	0x04, 0x17
        /*005e*/ 	.short	(.L_22 - .L_21)
.L_21:
        /*0060*/ 	.word	0x00000000
        /*0064*/ 	.short	0x0007
        /*0066*/ 	.short	0x0038
        /*0068*/ 	.byte	0x00, 0xf4, 0x21, 0x00


	//----- nvinfo : EIATTR_KPARAM_INFO
	.align		4
.L_22:
        /*006c*/ 	.byte	0x04, 0x17
        /*006e*/ 	.short	(.L_24 - .L_23)
.L_23:
        /*0070*/ 	.word	0x00000000
        /*0074*/ 	.short	0x0006
        /*0076*/ 	.short	0x0030
        /*0078*/ 	.byte	0x00, 0xf4, 0x21, 0x00


	//----- nvinfo : EIATTR_KPARAM_INFO
	.align		4
.L_24:
        /*007c*/ 	.byte	0x04, 0x17
        /*007e*/ 	.short	(.L_26 - .L_25)
.L_25:
        /*0080*/ 	.word	0x00000000
        /*0084*/ 	.short	0x0005
        /*0086*/ 	.short	0x0028
        /*0088*/ 	.byte	0x00, 0xf4, 0x21, 0x00


	//----- nvinfo : EIATTR_KPARAM_INFO
	.align		4
.L_26:
        /*008c*/ 	.byte	0x04, 0x17
        /*008e*/ 	.short	(.L_28 - .L_27)
.L_27:
        /*0090*/ 	.word	0x00000000
        /*0094*/ 	.short	0x0004
        /*0096*/ 	.short	0x0020
        /*0098*/ 	.byte	0x00, 0xf4, 0x21, 0x00


	//----- nvinfo : EIATTR_KPARAM_INFO
	.align		4
.L_28:
        /*009c*/ 	.byte	0x04, 0x17
        /*009e*/ 	.short	(.L_30 - .L_29)
.L_29:
        /*00a0*/ 	.word	0x00000000
        /*00a4*/ 	.short	0x0003
        /*00a6*/ 	.short	0x0018
        /*00a8*/ 	.byte	0x00, 0xf4, 0x21, 0x00


	//----- nvinfo : EIATTR_KPARAM_INFO
	.align		4
.L_30:
        /*00ac*/ 	.byte	0x04, 0x17
        /*00ae*/ 	.short	(.L_32 - .L_31)
.L_31:
        /*00b0*/ 	.word	0x00000000
        /*00b4*/ 	.short	0x0002
        /*00b6*/ 	.short	0x0010
        /*00b8*/ 	.byte	0x00, 0xf4, 0x21, 0x00


	//----- nvinfo : EIATTR_KPARAM_INFO
	.align		4
.L_32:
        /*00bc*/ 	.byte	0x04, 0x17
        /*00be*/ 	.short	(.L_34 - .L_33)
.L_33:
        /*00c0*/ 	.word	0x00000000
        /*00c4*/ 	.short	0x0001
        /*00c6*/ 	.short	0x0008
        /*00c8*/ 	.byte	0x00, 0xf4, 0x21, 0x00


	//----- nvinfo : EIATTR_KPARAM_INFO
	.align		4
.L_34:
        /*00cc*/ 	.byte	0x04, 0x17
        /*00ce*/ 	.short	(.L_36 - .L_35)
.L_35:
        /*00d0*/ 	.word	0x00000000
        /*00d4*/ 	.short	0x0000
        /*00d6*/ 	.short	0x0000
        /*00d8*/ 	.byte	0x00, 0xf4, 0x21, 0x00


	//----- nvinfo : EIATTR_MAXREG_COUNT
	.align		4
.L_36:
        /*00dc*/ 	.byte	0x03, 0x1b
        /*00de*/ 	.short	0x0080


	//----- nvinfo : EIATTR_COOP_GROUP_MASK_REGIDS
	.align		4
        /*00e0*/ 	.byte	0x04, 0x29
        /*00e2*/ 	.short	(.L_38 - .L_37)


	//   ....[0]....
.L_37:
        /*00e4*/ 	.word	0xffffffff


	//   ....[1]....
        /*00e8*/ 	.word	0xffffffff


	//   ....[2]....
        /*00ec*/ 	.word	0xffffffff


	//   ....[3]....
        /*00f0*/ 	.word	0xffffffff


	//   ....[4]....
        /*00f4*/ 	.word	0xffffffff


	//   ....[5]....
        /*00f8*/ 	.word	0xffffffff


	//   ....[6]....
        /*00fc*/ 	.word	0xffffffff


	//   ....[7]....
        /*0100*/ 	.word	0xffffffff


	//   ....[8]....
        /*0104*/ 	.word	0xffffffff


	//   ....[9]....
        /*0108*/ 	.word	0xffffffff


	//   ....[10]....
        /*010c*/ 	.word	0xffffffff


	//   ....[11]....
        /*0110*/ 	.word	0xffffffff


	//   ....[12]....
        /*0114*/ 	.word	0xffffffff


	//   ....[13]....
        /*0118*/ 	.word	0xffffffff


	//   ....[14]....
        /*011c*/ 	.word	0xffffffff


	//   ....[15]....
        /*0120*/ 	.word	0xffffffff


	//   ....[16]....
        /*0124*/ 	.word	0xffffffff


	//   ....[17]....
        /*0128*/ 	.word	0xffffffff


	//----- nvinfo : EIATTR_COOP_GROUP_INSTR_OFFSETS
	.align		4
.L_38:
        /*012c*/ 	.byte	0x04, 0x28
        /*012e*/ 	.short	(.L_40 - .L_39)


	//   ....[0]....
.L_39:
        /*0130*/ 	.word	0x000009f0


	//   ....[1]....
        /*0134*/ 	.word	0x00000a40


	//   ....[2]....
        /*0138*/ 	.word	0x00000a80


	//   ....[3]....
        /*013c*/ 	.word	0x00000ac0


	//   ....[4]....
        /*0140*/ 	.word	0x00000b10


	//   ....[5]....
        /*0144*/ 	.word	0x00000bc0


	//   ....[6]....
        /*0148*/ 	.word	0x00000c00


	//   ....[7]....
        /*014c*/ 	.word	0x00000c20


	//   ....[8]....
        /*0150*/ 	.word	0x00000ca0


	//   ....[9]....
        /*0154*/ 	.word	0x00000cc0


	//   ....[10]....
        /*0158*/ 	.word	0x00000d10


	//   ....[11]....
        /*015c*/ 	.word	0x00000d40


	//   ....[12]....
        /*0160*/ 	.word	0x00000da0


	//   ....[13]....
        /*0164*/ 	.word	0x00000dd0


	//   ....[14]....
        /*0168*/ 	.word	0x00000ed0


	//   ....[15]....
        /*016c*/ 	.word	0x00000f40


	//   ....[16]....
        /*0170*/ 	.word	0x00000f80


	//   ....[17]....
        /*0174*/ 	.word	0x00000fc0


	//----- nvinfo : EIATTR_EXIT_INSTR_OFFSETS
	.align		4
.L_40:
        /*0178*/ 	.byte	0x04, 0x1c
        /*017a*/ 	.short	(.L_42 - .L_41)


	//   ....[0]....
.L_41:
        /*017c*/ 	.word	0x00001730


	//----- nvinfo : EIATTR_REQNTID
	.align		4
.L_42:
        /*0180*/ 	.byte	0x04, 0x10
        /*0182*/ 	.short	(.L_44 - .L_43)
.L_43:
        /*0184*/ 	.word	0x00000200
        /*0188*/ 	.word	0x00000001
        /*018c*/ 	.word	0x00000001


	//----- nvinfo : EIATTR_CRS_STACK_SIZE
	.align		4
.L_44:
        /*0190*/ 	.byte	0x04, 0x1e
        /*0192*/ 	.short	(.L_46 - .L_45)
.L_45:
        /*0194*/ 	.word	0x00000000
.L_46:


//--------------------- .nv.callgraph             --------------------------
	.section	.nv.callgraph,"",@"SHT_CUDA_CALLGRAPH"
	.align	4
	.sectionentsize	8
	.align		4
        /*0000*/ 	.word	0x00000000
	.align		4
        /*0004*/ 	.word	0xffffffff
	.align		4
        /*0008*/ 	.word	0x00000000
	.align		4
        /*000c*/ 	.word	0xfffffffe
	.align		4
        /*0010*/ 	.word	0x00000000
	.align		4
        /*0014*/ 	.word	0xfffffffd
	.align		4
        /*0018*/ 	.word	0x00000000
	.align		4
        /*001c*/ 	.word	0xfffffffc


//--------------------- .nv.rel.action            --------------------------
	.section	.nv.rel.action,"",@"SHT_CUDA_RELOCINFO"
	.align	8
	.sectionentsize	8
        /*0000*/ 	.byte	0x73, 0x00, 0x00, 0x00, 0x00, 0x00, 0x00, 0x00, 0x00, 0x00, 0x00, 0x11, 0x25, 0x00, 0x05, 0x36


//--------------------- .nv.constant4             --------------------------
	.section	.nv.constant4,"a",@progbits
	.align	8
	.align		8
.nv.constant4:
        /*0000*/ 	.dword	_$_str


//--------------------- .nv.constant0.triton_red_fused__to_copy_add_amax_amin_clamp_gelu_mul_reciprocal_13 --------------------------
	.section	.nv.constant0.triton_red_fused__to_copy_add_amax_amin_clamp_gelu_mul_reciprocal_13,"a",@progbits
	.sectionflags	@""
	.align	4
.nv.constant0.triton_red_fused__to_copy_add_amax_amin_clamp_gelu_mul_reciprocal_13:
	.zero		440


//--------------------- .text.triton_red_fused__to_copy_add_amax_amin_clamp_gelu_mul_reciprocal_13 --------------------------
	.section	.text.triton_red_fused__to_copy_add_amax_amin_clamp_gelu_mul_reciprocal_13,"ax",@progbits
	.sectionflags	@"SHF_BARRIERS=1"
	.sectioninfo	@"SHI_REGISTERS=31"
	.align	128
        .global         triton_red_fused__to_copy_add_amax_amin_clamp_gelu_mul_reciprocal_13
        .type           triton_red_fused__to_copy_add_amax_amin_clamp_gelu_mul_reciprocal_13,@function
        .size           triton_red_fused__to_copy_add_amax_amin_clamp_gelu_mul_reciprocal_13,(.L_x_12 - triton_red_fused__to_copy_add_amax_amin_clamp_gelu_mul_reciprocal_13)
        .other          triton_red_fused__to_copy_add_amax_amin_clamp_gelu_mul_reciprocal_13,@"STO_CUDA_ENTRY STV_DEFAULT"
triton_red_fused__to_copy_add_amax_amin_clamp_gelu_mul_reciprocal_13:
.text.triton_red_fused__to_copy_add_amax_amin_clamp_gelu_mul_reciprocal_13:
[----:B------:R-:W-:Y:S02]  /*0000*/  IMAD.MOV.U32 R1, RZ, RZ, c[0x0][0x28] ;  /* 0x00000a00ff017624 */ /* 0x000fe400078e00ff */
[----:B------:R-:W0:Y:S01]  /*0010*/  S2R R17, SR_CTAID.X ;  /* 0x0000000000117919 */ /* 0x000e220000002500 */
[----:B------:R-:W-:Y:S01]  /*0020*/  IMAD.MOV.U32 R4, RZ, RZ, 0x2 ;  /* 0x00000002ff047424 */ /* 0x000fe200078e00ff */
[----:B------:R-:W-:Y:S01]  /*0030*/  PRMT R0, RZ, 0x7610, R0 ;  /* 0x00007610ff007816 */ /* 0x000fe20000000000 */
[----:B------:R-:W-:Y:S01]  /*0040*/  ULDC.64 UR4, c[0x0][0x118] ;  /* 0x0000460000047ab9 */ /* 0x000fe20000000a00 */
[----:B------:R-:W-:Y:S02]  /*0050*/  PRMT R6, RZ, 0x7610, R6 ;  /* 0x00007610ff067816 */ /* 0x000fe40000000006 */
[C---:B0-----:R-:W-:Y:S01]  /*0060*/  ISETP.GE.AND P1, PT, R17.reuse, 0x200, PT ;  /* 0x000002001100780c */ /* 0x041fe20003f26270 */
[----:B------:R-:W-:-:S04]  /*0070*/  IMAD.WIDE R2, R17, R4, c[0x0][0x168] ;  /* 0x00005a0011027625 */ /* 0x000fc800078e0204 */
[----:B------:R-:W-:-:S08]  /*0080*/  IMAD.WIDE R4, R17, R4, c[0x0][0x170] ;  /* 0x00005c0011047625 */ /* 0x000fd000078e0204 */
[----:B------:R-:W2:Y:S04]  /*0090*/  @!P1 LDG.E.EL.U16 R0, [R2.64] ;  /* 0x0000000402009981 */ /* 0x000ea8000c2e1500 */
[----:B------:R-:W3:Y:S01]  /*00a0*/  @!P1 LDG.E.EL.U16 R6, [R4.64] ;  /* 0x0000000404069981 */ /* 0x000ee2000c2e1500 */
[----:B------:R-:W-:Y:S01]  /*00b0*/  IMAD.MOV.U32 R12, RZ, RZ, 0x4 ;  /* 0x00000004ff0c7424 */ /* 0x000fe200078e00ff */
[----:B------:R-:W-:Y:S01]  /*00c0*/  SHF.R.S32.HI R10, RZ, 0x1f, R17 ;  /* 0x0000001fff0a7819 */ /* 0x000fe20000011411 */
[----:B------:R-:W-:Y:S01]  /*00d0*/  IMAD.MOV.U32 R18, RZ, RZ, 0x7f800000 ;  /* 0x7f800000ff127424 */ /* 0x000fe200078e00ff */
[----:B------:R-:W0:Y:S01]  /*00e0*/  S2R R16, SR_TID.X ;  /* 0x0000000000107919 */ /* 0x000e220000002100 */
[----:B------:R-:W-:Y:S02]  /*00f0*/  IMAD.MOV.U32 R19, RZ, RZ, -0x800000 ;  /* 0xff800000ff137424 */ /* 0x000fe400078e00ff */
[----:B------:R-:W-:-:S02]  /*0100*/  IMAD.MOV.U32 R11, RZ, RZ, -0x400 ;  /* 0xfffffc00ff0b7424 */ /* 0x000fc400078e00ff */
[----:B------:R-:W-:Y:S02]  /*0110*/  IMAD.MOV.U32 R22, RZ, RZ, -0x1 ;  /* 0xffffffffff167424 */ /* 0x000fe400078e00ff */
[----:B------:R-:W-:Y:S02]  /*0120*/  IMAD.MOV.U32 R20, RZ, RZ, -0x800000 ;  /* 0xff800000ff147424 */ /* 0x000fe400078e00ff */
[----:B------:R-:W-:Y:S01]  /*0130*/  IMAD.MOV.U32 R21, RZ, RZ, 0x7f800000 ;  /* 0x7f800000ff157424 */ /* 0x000fe200078e00ff */
[----:B0-----:R-:W-:Y:S01]  /*0140*/  LOP3.LUT R15, R16, 0x1ff, RZ, 0xc0, !PT ;  /* 0x000001ff100f7812 */ /* 0x001fe200078ec0ff */
[----:B--2---:R-:W-:-:S05]  /*0150*/  IMAD.U32 R7, R0, 0x10000, RZ ;  /* 0x0001000000077824 */ /* 0x004fca00078e00ff */
[----:B------:R-:W-:Y:S01]  /*0160*/  FSETP.GE.AND P0, PT, R7, RZ, PT ;  /* 0x000000ff0700720b */ /* 0x000fe20003f06000 */
[----:B---3--:R-:W-:-:S03]  /*0170*/  IMAD.U32 R7, R6, 0x10000, RZ ;  /* 0x0001000006077824 */ /* 0x008fc600078e00ff */
[----:B------:R-:W-:Y:S02]  /*0180*/  SEL R0, R0, RZ, !P0 ;  /* 0x000000ff00007207 */ /* 0x000fe40004000000 */
[----:B------:R-:W-:-:S03]  /*0190*/  FSETP.GTU.AND P0, PT, R7, RZ, PT ;  /* 0x000000ff0700720b */ /* 0x000fc60003f0c000 */
[----:B------:R-:W-:Y:S01]  /*01a0*/  IMAD.U32 R0, R0, 0x10000, RZ ;  /* 0x0001000000007824 */ /* 0x000fe200078e00ff */
[----:B------:R-:W-:-:S03]  /*01b0*/  SEL R6, R6, RZ, P0 ;  /* 0x000000ff06067207 */ /* 0x000fc60000000000 */
[----:B------:R-:W-:Y:S02]  /*01c0*/  FADD R0, RZ, -R0 ;  /* 0x80000000ff007221 */ /* 0x000fe40000000000 */
[----:B------:R-:W-:Y:S02]  /*01d0*/  IMAD.U32 R3, R6, 0x10000, RZ ;  /* 0x0001000006037824 */ /* 0x000fe400078e00ff */
[C---:B------:R-:W-:Y:S01]  /*01e0*/  IMAD.WIDE.U32 R6, R15.reuse, R12, c[0x0][0x180] ;  /* 0x000060000f067625 */ /* 0x040fe200078e000c */
[C---:B------:R-:W-:Y:S02]  /*01f0*/  FSETP.NAN.AND P2, PT, R0.reuse, R0, PT ;  /* 0x000000000000720b */ /* 0x040fe40003f48000 */
[----:B------:R-:W-:Y:S01]  /*0200*/  FSETP.GT.AND P0, PT, R0, R3, PT ;  /* 0x000000030000720b */ /* 0x000fe20003f04000 */
[----:B------:R-:W-:-:S10]  /*0210*/  IMAD.WIDE.U32 R12, R15, R12, c[0x0][0x178] ;  /* 0x00005e000f0c7625 */ /* 0x000fd400078e000c */
[----:B------:R-:W-:-:S05]  /*0220*/  @!P2 FSEL R0, R0, R3, P0 ;  /* 0x000000030000a208 */ /* 0x000fca0000000000 */
[----:B------:R-:W-:Y:S01]  /*0230*/  FMUL R14, R0, 0.0078740157186985015869 ;  /* 0x3c010204000e7820 */ /* 0x000fe20000400000 */
[----:B------:R-:W-:-:S04]  /*0240*/  IMAD.SHL.U32 R0, R16, 0x2, RZ ;  /* 0x0000000210007824 */ /* 0x000fc800078e00ff */
[----:B------:R-:W-:Y:S02]  /*0250*/  FSETP.GT.AND P0, PT, R14, 9.9999997473787516356e-06, PT ;  /* 0x3727c5ac0e00780b */ /* 0x000fe40003f04000 */
[----:B------:R-:W-:Y:S02]  /*0260*/  LOP3.LUT R0, R0, 0x3fe, RZ, 0xc0, !PT ;  /* 0x000003fe00007812 */ /* 0x000fe400078ec0ff */
[----:B------:R-:W-:-:S03]  /*0270*/  FSETP.NAN.AND P2, PT, R14, R14, PT ;  /* 0x0000000e0e00720b */ /* 0x000fc60003f48000 */
[----:B------:R-:W-:-:S06]  /*0280*/  IMAD R8, R17, 0x3000, R0 ;  /* 0x0000300011087824 */ /* 0x000fcc00078e0200 */
[----:B------:R-:W-:Y:S02]  /*0290*/  @!P0 FSEL R14, R14, 9.9999997473787516356e-06, P2 ;  /* 0x3727c5ac0e0e8808 */ /* 0x000fe40001000000 */
.L_x_6:
[----:B------:R-:W-:Y:S01]  /*02a0*/  IADD3 R9, R8, 0x400, R11 ;  /* 0x0000040008097810 */ /* 0x000fe20007ffe00b */
[----:B------:R-:W-:Y:S01]  /*02b0*/  IMAD.MOV.U32 R4, RZ, RZ, 0x4 ;  /* 0x00000004ff047424 */ /* 0x000fe200078e00ff */
[----:B------:R-:W-:Y:S01]  /*02c0*/  CS2R R2, SRZ ;  /* 0x0000000000027805 */ /* 0x000fe2000001ff00 */
[----:B------:R-:W2:Y:S02]  /*02d0*/  LDG.E.EL R0, [R6.64] ;  /* 0x0000000406007981 */ /* 0x000ea4000c2e1900 */
[----:B------:R-:W-:-:S05]  /*02e0*/  IMAD.WIDE R4, R9, R4, c[0x0][0x160] ;  /* 0x0000580009047625 */ /* 0x000fca00078e0204 */
[----:B------:R0:W3:Y:S02]  /*02f0*/  @!P1 LDG.E.EF.64 R2, [R4.64] ;  /* 0x0000000404029981 */ /* 0x0000e4000c0e1b00 */
[----:B0-----:R-:W-:Y:S02]  /*0300*/  IMAD.MOV.U32 R4, RZ, RZ, R12 ;  /* 0x000000ffff047224 */ /* 0x001fe400078e000c */
[----:B------:R-:W-:-:S05]  /*0310*/  IMAD.MOV.U32 R5, RZ, RZ, R13 ;  /* 0x000000ffff057224 */ /* 0x000fca00078e000d */
[----:B------:R-:W4:Y:S01]  /*0320*/  LDG.E.EL R23, [R4.64] ;  /* 0x0000000404177981 */ /* 0x000f22000c2e1900 */
[----:B------:R-:W-:Y:S01]  /*0330*/  IADD3 R11, P0, R11, 0x400, RZ ;  /* 0x000004000b0b7810 */ /* 0x000fe20007f1e0ff */
[----:B------:R-:W-:Y:S04]  /*0340*/  BSSY B0, `(.L_x_0) ;  /* 0x0000023000007945 */ /* 0x000fe80003800000 */
[----:B------:R-:W-:Y:S01]  /*0350*/  IMAD.X R22, RZ, RZ, R22, P0 ;  /* 0x000000ffff167224 */ /* 0x000fe200000e0616 */
[----:B------:R-:W-:-:S04]  /*0360*/  ISETP.GE.U32.AND P0, PT, R11, 0x2c00, PT ;  /* 0x00002c000b00780c */ /* 0x000fc80003f06070 */
[----:B------:R-:W-:Y:S01]  /*0370*/  ISETP.GE.U32.AND.EX P0, PT, R22, RZ, PT, P0 ;  /* 0x000000ff1600720c */ /* 0x000fe20003f06100 */
[----:B--2---:R-:W-:Y:S01]  /*0380*/  IMAD.U32 R25, R0, 0x10000, RZ ;  /* 0x0001000000197824 */ /* 0x004fe200078e00ff */
[----:B---3--:R-:W-:-:S05]  /*0390*/  I2FP.F32.S32 R27, R2 ;  /* 0x00000002001b7245 */ /* 0x008fca0000201400 */
[----:B------:R-:W-:Y:S01]  /*03a0*/  FMUL R27, R14, R27 ;  /* 0x0000001b0e1b7220 */ /* 0x000fe20000400000 */
[----:B----4-:R-:W-:-:S04]  /*03b0*/  IMAD.U32 R2, R23, 0x10000, RZ ;  /* 0x0001000017027824 */ /* 0x010fc800078e00ff */
[----:B------:R-:W-:-:S04]  /*03c0*/  FFMA R2, R2, R27, R25 ;  /* 0x0000001b02027223 */ /* 0x000fc80000000019 */
[----:B------:R-:W-:-:S04]  /*03d0*/  FMUL R25, R2, R2 ;  /* 0x0000000202197220 */ /* 0x000fc80000400000 */
[----:B------:R-:W-:-:S04]  /*03e0*/  FMUL R25, R2, R25 ;  /* 0x0000001902197220 */ /* 0x000fc80000400000 */
[----:B------:R-:W-:-:S04]  /*03f0*/  FFMA R25, R25, 0.044714998453855514526, R2 ;  /* 0x3d37271319197823 */ /* 0x000fc80000000002 */
[----:B------:R-:W-:-:S04]  /*0400*/  FMUL R4, R25, 0.79788458347320556641 ;  /* 0x3f4c422a19047820 */ /* 0x000fc80000400000 */
[----:B------:R-:W-:-:S05]  /*0410*/  FADD.FTZ R26, |R4|, -RZ ;  /* 0x800000ff041a7221 */ /* 0x000fca0000010200 */
[----:B------:R-:W-:Y:S02]  /*0420*/  FSETP.GE.AND P2, PT, R26, 0.60000002384185791016, PT ;  /* 0x3f19999a1a00780b */ /* 0x000fe40003f46000 */
[----:B------:R-:W-:Y:S02]  /*0430*/  PRMT R23, R23, 0x7632, R23 ;  /* 0x0000763217177816 */ /* 0x000fe40000000017 */
[----:B------:R-:W-:-:S09]  /*0440*/  PRMT R5, R0, 0x7632, R5 ;  /* 0x0000763200057816 */ /* 0x000fd20000000005 */
[----:B------:R-:W-:Y:S05]  /*0450*/  @!P2 BRA `(.L_x_1) ;  /* 0x000000a00000a947 */ /* 0x000fea0003800000 */
[C---:B------:R-:W-:Y:S01]  /*0460*/  FMUL R0, R26.reuse, 2.8853900432586669922 ;  /* 0x4038aa3b1a007820 */ /* 0x040fe20000400000 */
[----:B------:R-:W-:Y:S01]  /*0470*/  IMAD.MOV.U32 R25, RZ, RZ, 0x3f800000 ;  /* 0x3f800000ff197424 */ /* 0x000fe200078e00ff */
[----:B------:R-:W-:-:S04]  /*0480*/  FSETP.GE.AND P2, PT, R26, 9.010913848876953125, PT ;  /* 0x41102cb41a00780b */ /* 0x000fc80003f46000 */
[----:B------:R-:W0:Y:S02]  /*0490*/  MUFU.EX2 R0, R0 ;  /* 0x0000000000007308 */ /* 0x000e240000000800 */
[----:B0-----:R-:W-:-:S06]  /*04a0*/  FADD R24, R0, 1 ;  /* 0x3f80000000187421 */ /* 0x001fcc0000000000 */
[----:B------:R-:W0:Y:S02]  /*04b0*/  MUFU.RCP R24, R24 ;  /* 0x0000001800187308 */ /* 0x000e240000001000 */
[----:B0-----:R-:W-:-:S05]  /*04c0*/  FFMA.FTZ R25, R24, -2, R25 ;  /* 0xc000000018197823 */ /* 0x001fca0000010019 */
[----:B------:R-:W-:-:S04]  /*04d0*/  FSEL R25, R25, 1, !P2 ;  /* 0x3f80000019197808 */ /* 0x000fc80005000000 */
[----:B------:R-:W-:Y:S01]  /*04e0*/  LOP3.LUT R4, R25, 0x80000000, R4, 0xf8, !PT ;  /* 0x8000000019047812 */ /* 0x000fe200078ef804 */
[----:B------:R-:W-:Y:S05]  /*04f0*/  BRA `(.L_x_2) ;  /* 0x0000007000007947 */ /* 0x000fea0003800000 */
.L_x_1:
[----:B------:R-:W-:Y:S01]  /*0500*/  IMAD.MOV.U32 R0, RZ, RZ, 0x3c80f082 ;  /* 0x3c80f082ff007424 */ /* 0x000fe200078e00ff */
[----:B------:R-:W-:-:S04]  /*0510*/  FMUL R25, R4, R4 ;  /* 0x0000000404197220 */ /* 0x000fc80000400000 */
[----:B------:R-:W-:-:S04]  /*0520*/  FFMA.FTZ R0, R25, R0, -0.052303962409496307373 ;  /* 0xbd563cae19007423 */ /* 0x000fc80000010000 */
[----:B------:R-:W-:-:S04]  /*0530*/  FFMA.FTZ R0, R25, R0, 0.1331529766321182251 ;  /* 0x3e08594119007423 */ /* 0x000fc80000010000 */
[----:B------:R-:W-:-:S04]  /*0540*/  FFMA.FTZ R0, R25, R0, -0.33332768082618713379 ;  /* 0xbeaaa9ed19007423 */ /* 0x000fc80000010000 */
[----:B------:R-:W-:-:S04]  /*0550*/  FFMA.FTZ R25, R25, R0, RZ ;  /* 0x0000000019197223 */ /* 0x000fc800000100ff */
[----:B------:R-:W-:Y:S02]  /*0560*/  FFMA.FTZ R4, R4, R25, R4 ;  /* 0x0000001904047223 */ /* 0x000fe40000010004 */
.L_x_2:
[----:B------:R-:W-:Y:S05]  /*0570*/  BSYNC B0 ;  /* 0x0000000000007941 */ /* 0x000fea0003800000 */
.L_x_0:
[----:B------:R-:W-:Y:S01]  /*0580*/  I2FP.F32.S32 R25, R3 ;  /* 0x0000000300197245 */ /* 0x000fe20000201400 */
[----:B------:R-:W-:Y:S01]  /*0590*/  IMAD.U32 R3, R23, 0x10000, RZ ;  /* 0x0001000017037824 */ /* 0x000fe200078e00ff */
[----:B------:R-:W-:Y:S01]  /*05a0*/  BSSY B0, `(.L_x_3) ;  /* 0x000001f000007945 */ /* 0x000fe20003800000 */
[----:B------:R-:W-:Y:S01]  /*05b0*/  IMAD.U32 R0, R5, 0x10000, RZ ;  /* 0x0001000005007824 */ /* 0x000fe200078e00ff */
[----:B------:R-:W-:Y:S01]  /*05c0*/  SHF.R.S32.HI R24, RZ, 0x1f, R9 ;  /* 0x0000001fff187819 */ /* 0x000fe20000011409 */
[----:B------:R-:W-:Y:S01]  /*05d0*/  FMUL R25, R14, R25 ;  /* 0x000000190e197220 */ /* 0x000fe20000400000 */
[----:B------:R-:W-:-:S03]  /*05e0*/  FMUL R23, R2, 0.5 ;  /* 0x3f00000002177820 */ /* 0x000fc60000400000 */
[----:B------:R-:W-:-:S04]  /*05f0*/  FFMA R3, R3, R25, R0 ;  /* 0x0000001903037223 */ /* 0x000fc80000000000 */
[C---:B------:R-:W-:Y:S01]  /*0600*/  FMUL R0, R3.reuse, R3 ;  /* 0x0000000303007220 */ /* 0x040fe20000400000 */
[----:B------:R-:W-:-:S03]  /*0610*/  FMUL R5, R3, 0.5 ;  /* 0x3f00000003057820 */ /* 0x000fc60000400000 */
[----:B------:R-:W-:-:S04]  /*0620*/  FMUL R0, R3, R0 ;  /* 0x0000000003007220 */ /* 0x000fc80000400000 */
[----:B------:R-:W-:-:S04]  /*0630*/  FFMA R0, R0, 0.044714998453855514526, R3 ;  /* 0x3d37271300007823 */ /* 0x000fc80000000003 */
[----:B------:R-:W-:-:S04]  /*0640*/  FMUL R25, R0, 0.79788458347320556641 ;  /* 0x3f4c422a00197820 */ /* 0x000fc80000400000 */
[----:B------:R-:W-:-:S05]  /*0650*/  FADD.FTZ R28, |R25|, -RZ ;  /* 0x800000ff191c7221 */ /* 0x000fca0000010200 */
[----:B------:R-:W-:-:S13]  /*0660*/  FSETP.GE.AND P2, PT, R28, 0.60000002384185791016, PT ;  /* 0x3f19999a1c00780b */ /* 0x000fda0003f46000 */
        /* <DEDUP_REMOVED lines=11> */
.L_x_4:
[----:B------:R-:W-:Y:S01]  /*0720*/  IMAD.MOV.U32 R0, RZ, RZ, 0x3c80f082 ;  /* 0x3c80f082ff007424 */ /* 0x000fe200078e00ff */
[----:B------:R-:W-:-:S04]  /*0730*/  FMUL R27, R25, R25 ;  /* 0x00000019191b7220 */ /* 0x000fc80000400000 */
[----:B------:R-:W-:-:S04]  /*0740*/  FFMA.FTZ R0, R27, R0, -0.052303962409496307373 ;  /* 0xbd563cae1b007423 */ /* 0x000fc80000010000 */
[----:B------:R-:W-:-:S04]  /*0750*/  FFMA.FTZ R0, R27, R0, 0.1331529766321182251 ;  /* 0x3e0859411b007423 */ /* 0x000fc80000010000 */
[----:B------:R-:W-:-:S04]  /*0760*/  FFMA.FTZ R0, R27, R0, -0.33332768082618713379 ;  /* 0xbeaaa9ed1b007423 */ /* 0x000fc80000010000 */
[----:B------:R-:W-:-:S04]  /*0770*/  FFMA.FTZ R0, R27, R0, RZ ;  /* 0x000000001b007223 */ /* 0x000fc800000100ff */
[----:B------:R-:W-:Y:S02]  /*0780*/  FFMA.FTZ R25, R0, R25, R25 ;  /* 0x0000001900197223 */ /* 0x000fe40000010019 */
.L_x_5:
[----:B------:R-:W-:Y:S05]  /*0790*/  BSYNC B0 ;  /* 0x0000000000007941 */ /* 0x000fea0003800000 */
.L_x_3:
[----:B------:R-:W-:Y:S01]  /*07a0*/  FADD R26, R4, 1 ;  /* 0x3f800000041a7421 */ /* 0x000fe20000000000 */
[----:B------:R-:W-:Y:S01]  /*07b0*/  FADD R0, R25, 1 ;  /* 0x3f80000019007421 */ /* 0x000fe20000000000 */
[C---:B------:R-:W-:Y:S02]  /*07c0*/  LEA R4, P2, R9.reuse, c[0x0][0x188], 0x2 ;  /* 0x0000620009047a11 */ /* 0x040fe400078410ff */
[----:B------:R-:W-:Y:S01]  /*07d0*/  FMUL R23, R26, R23 ;  /* 0x000000171a177220 */ /* 0x000fe20000400000 */
[----:B------:R-:W-:Y:S01]  /*07e0*/  FMUL R0, R0, R5 ;  /* 0x0000000500007220 */ /* 0x000fe20000400000 */
[----:B------:R-:W-:Y:S02]  /*07f0*/  LEA.HI.X R5, R9, c[0x0][0x18c], R24, 0x2, P2 ;  /* 0x0000630009057a11 */ /* 0x000fe400010f1418 */
[C---:B------:R-:W-:Y:S02]  /*0800*/  FSETP.NAN.AND P4, PT, R19.reuse, R19, PT ;  /* 0x000000131300720b */ /* 0x040fe40003f88000 */
[-C--:B------:R-:W-:Y:S01]  /*0810*/  FSETP.GT.AND P3, PT, R19, R23.reuse, PT ;  /* 0x000000171300720b */ /* 0x080fe20003f64000 */
[----:B------:R0:W-:Y:S01]  /*0820*/  @!P1 STG.E.64 [R4.64], R2 ;  /* 0x0000000204009986 */ /* 0x0001e2000c101b04 */
[----:B------:R-:W-:-:S02]  /*0830*/  FSETP.GEU.AND P5, PT, R18, R23, PT ;  /* 0x000000171200720b */ /* 0x000fc40003fae000 */
[CC--:B------:R-:W-:Y:S02]  /*0840*/  FSEL R24, R19.reuse, R23.reuse, P3 ;  /* 0x0000001713187208 */ /* 0x0c0fe40001800000 */
[C---:B------:R-:W-:Y:S02]  /*0850*/  FSETP.NAN.AND P2, PT, R18.reuse, R18, PT ;  /* 0x000000121200720b */ /* 0x040fe40003f48000 */
[----:B------:R-:W-:Y:S02]  /*0860*/  FSEL R9, R18, R23, !P5 ;  /* 0x0000001712097208 */ /* 0x000fe40006800000 */
[----:B------:R-:W-:Y:S02]  /*0870*/  @!P1 FSEL R19, R19, R24, P4 ;  /* 0x0000001813139208 */ /* 0x000fe40002000000 */
[-C--:B------:R-:W-:Y:S02]  /*0880*/  FSETP.GEU.AND P5, PT, R21, R0.reuse, PT ;  /* 0x000000001500720b */ /* 0x080fe40003fae000 */
[----:B------:R-:W-:-:S02]  /*0890*/  FSETP.GT.AND P4, PT, R20, R0, PT ;  /* 0x000000001400720b */ /* 0x000fc40003f84000 */
[----:B------:R-:W-:Y:S02]  /*08a0*/  @!P1 FSEL R18, R18, R9, P2 ;  /* 0x0000000912129208 */ /* 0x000fe40001000000 */
[CC--:B------:R-:W-:Y:S02]  /*08b0*/  FSEL R24, R21.reuse, R0.reuse, !P5 ;  /* 0x0000000015187208 */ /* 0x0c0fe40006800000 */
[----:B------:R-:W-:Y:S02]  /*08c0*/  FSEL R9, R20, R0, P4 ;  /* 0x0000000014097208 */ /* 0x000fe40002000000 */
[----:B------:R-:W-:Y:S02]  /*08d0*/  IADD3 R6, P4, R6, 0x800, RZ ;  /* 0x0000080006067810 */ /* 0x000fe40007f9e0ff */
[----:B------:R-:W-:Y:S02]  /*08e0*/  IADD3 R12, P5, R12, 0x800, RZ ;  /* 0x000008000c0c7810 */ /* 0x000fe40007fbe0ff */
[C---:B------:R-:W-:Y:S01]  /*08f0*/  FSETP.NAN.AND P3, PT, R21.reuse, R21, PT ;  /* 0x000000151500720b */ /* 0x040fe20003f68000 */
[----:B------:R-:W-:Y:S01]  /*0900*/  IMAD.X R7, RZ, RZ, R7, P4 ;  /* 0x000000ffff077224 */ /* 0x000fe200020e0607 */
[----:B------:R-:W-:Y:S01]  /*0910*/  FSETP.NAN.AND P2, PT, R20, R20, PT ;  /* 0x000000141400720b */ /* 0x000fe20003f48000 */
[----:B------:R-:W-:Y:S01]  /*0920*/  IMAD.X R13, RZ, RZ, R13, P5 ;  /* 0x000000ffff0d7224 */ /* 0x000fe200028e060d */
[----:B------:R-:W-:-:S02]  /*0930*/  @!P1 FSEL R21, R21, R24, P3 ;  /* 0x0000001815159208 */ /* 0x000fc40001800000 */
[----:B------:R-:W-:Y:S01]  /*0940*/  @!P1 FSEL R20, R20, R9, P2 ;  /* 0x0000000914149208 */ /* 0x000fe20001000000 */
[----:B0-----:R-:W-:Y:S05]  /*0950*/  @!P0 BRA `(.L_x_6) ;  /* 0xfffff94000008947 */ /* 0x001fea000383ffff */
[C---:B------:R-:W-:Y:S01]  /*0960*/  FSETP.NAN.AND P0, PT, R18.reuse, R18, PT ;  /* 0x000000121200720b */ /* 0x040fe20003f08000 */
[----:B------:R-:W-:Y:S01]  /*0970*/  IMAD.SHL.U32 R11, R17, 0x2, RZ ;  /* 0x00000002110b7824 */ /* 0x000fe200078e00ff */
[CC--:B------:R-:W-:Y:S01]  /*0980*/  FSETP.GEU.AND P2, PT, R18.reuse, R21.reuse, PT ;  /* 0x000000151200720b */ /* 0x0c0fe20003f4e000 */
[----:B------:R-:W-:Y:S01]  /*0990*/  IMAD.MOV.U32 R9, RZ, RZ, 0x3f800000 ;  /* 0x3f800000ff097424 */ /* 0x000fe200078e00ff */
[C---:B------:R-:W-:Y:S02]  /*09a0*/  FSEL R21, R18.reuse, R21, P0 ;  /* 0x0000001512157208 */ /* 0x040fe40000000000 */
[----:B------:R-:W-:Y:S02]  /*09b0*/  SHF.R.U32.HI R0, RZ, 0x3, R16 ;  /* 0x00000003ff007819 */ /* 0x000fe40000011610 */
[----:B------:R-:W-:Y:S02]  /*09c0*/  FSEL R18, R18, R21, !P2 ;  /* 0x0000001512127208 */ /* 0x000fe40005000000 */
[----:B------:R-:W-:-:S02]  /*09d0*/  ISETP.GE.AND P3, PT, R16, 0x10, PT ;  /* 0x000000101000780c */ /* 0x000fc40003f66270 */
[C---:B------:R-:W-:Y:S01]  /*09e0*/  FSETP.NAN.AND P0, PT, R18.reuse, R18, PT ;  /* 0x000000121200720b */ /* 0x040fe20003f08000 */
[----:B------:R-:W0:Y:S01]  /*09f0*/  SHFL.BFLY PT, R3, R18, 0x10, 0x1f ;  /* 0x0e001f0012037f89 */ /* 0x000e2200000e0000 */
[----:B------:R-:W-:Y:S02]  /*0a00*/  SHF.L.U64.HI R17, R17, 0x1, R10 ;  /* 0x0000000111117819 */ /* 0x000fe4000001020a */
[----:B0-----:R-:W-:-:S09]  /*0a10*/  FSETP.GEU.AND P2, PT, R18, R3, PT ;  /* 0x000000031200720b */ /* 0x001fd20003f4e000 */
[----:B------:R-:W-:-:S04]  /*0a20*/  @!P0 FSEL R18, R18, R3, !P2 ;  /* 0x0000000312128208 */ /* 0x000fc80005000000 */
[C---:B------:R-:W-:Y:S01]  /*0a30*/  FSETP.NAN.AND P0, PT, R18.reuse, R18, PT ;  /* 0x000000121200720b */ /* 0x040fe20003f08000 */
[----:B------:R-:W0:Y:S02]  /*0a40*/  SHFL.BFLY PT, R3, R18, 0x8, 0x1f ;  /* 0x0d001f0012037f89 */ /* 0x000e2400000e0000 */
[----:B0-----:R-:W-:-:S13]  /*0a50*/  FSETP.GEU.AND P2, PT, R18, R3, PT ;  /* 0x000000031200720b */ /* 0x001fda0003f4e000 */
[----:B------:R-:W-:-:S04]  /*0a60*/  @P2 FSEL R18, R18, R3, P0 ;  /* 0x0000000312122208 */ /* 0x000fc80000000000 */
[C---:B------:R-:W-:Y:S01]  /*0a70*/  FSETP.NAN.AND P0, PT, R18.reuse, R18, PT ;  /* 0x000000121200720b */ /* 0x040fe20003f08000 */
[----:B------:R-:W0:Y:S02]  /*0a80*/  SHFL.BFLY PT, R3, R18, 0x4, 0x1f ;  /* 0x0c801f0012037f89 */ /* 0x000e2400000e0000 */
[----:B0-----:R-:W-:-:S13]  /*0a90*/  FSETP.GEU.AND P2, PT, R18, R3, PT ;  /* 0x000000031200720b */ /* 0x001fda0003f4e000 */
[----:B------:R-:W-:-:S04]  /*0aa0*/  @P2 FSEL R18, R18, R3, P0 ;  /* 0x0000000312122208 */ /* 0x000fc80000000000 */
[C---:B------:R-:W-:Y:S01]  /*0ab0*/  FSETP.NAN.AND P0, PT, R18.reuse, R18, PT ;  /* 0x000000121200720b */ /* 0x040fe20003f08000 */
[----:B------:R-:W0:Y:S02]  /*0ac0*/  SHFL.BFLY PT, R3, R18, 0x2, 0x1f ;  /* 0x0c401f0012037f89 */ /* 0x000e2400000e0000 */
[----:B0-----:R-:W-:-:S13]  /*0ad0*/  FSETP.GEU.AND P2, PT, R18, R3, PT ;  /* 0x000000031200720b */ /* 0x001fda0003f4e000 */
[----:B------:R-:W-:Y:S02]  /*0ae0*/  @P2 FSEL R18, R18, R3, P0 ;  /* 0x0000000312122208 */ /* 0x000fe40000000000 */
[----:B------:R-:W-:Y:S02]  /*0af0*/  LOP3.LUT P2, RZ, R16, 0x1f, RZ, 0xc0, !PT ;  /* 0x0000001f10ff7812 */ /* 0x000fe4000784c0ff */
[C---:B------:R-:W-:Y:S01]  /*0b00*/  FSETP.NAN.AND P0, PT, R18.reuse, R18, PT ;  /* 0x000000121200720b */ /* 0x040fe20003f08000 */
[----:B------:R-:W0:Y:S02]  /*0b10*/  SHFL.BFLY PT, R3, R18, 0x1, 0x1f ;  /* 0x0c201f0012037f89 */ /* 0x000e2400000e0000 */
[----:B0-----:R-:W-:-:S13]  /*0b20*/  FSETP.GEU.AND P4, PT, R18, R3, PT ;  /* 0x000000031200720b */ /* 0x001fda0003f8e000 */
[----:B------:R-:W-:Y:S02]  /*0b30*/  @P4 SEL R18, R18, R3, P0 ;  /* 0x0000000312124207 */ /* 0x000fe40000000000 */
[----:B------:R-:W-:Y:S02]  /*0b40*/  LOP3.LUT R3, R0, 0x3c, RZ, 0xc0, !PT ;  /* 0x0000003c00037812 */ /* 0x000fe400078ec0ff */
[C---:B------:R-:W-:Y:S02]  /*0b50*/  FSETP.NAN.AND P4, PT, R19.reuse, R19, PT ;  /* 0x000000131300720b */ /* 0x040fe40003f88000 */
[CC--:B------:R-:W-:Y:S01]  /*0b60*/  FSETP.GT.AND P0, PT, R19.reuse, R20.reuse, PT ;  /* 0x000000141300720b */ /* 0x0c0fe20003f04000 */
[----:B------:R-:W-:Y:S01]  /*0b70*/  @!P2 STS [R3], R18 ;  /* 0x000000120300a388 */ /* 0x000fe20000000800 */
[----:B------:R-:W-:-:S03]  /*0b80*/  FSEL R20, R19, R20, P4 ;  /* 0x0000001413147208 */ /* 0x000fc60002000000 */
[----:B------:R-:W-:Y:S01]  /*0b90*/  BAR.SYNC.DEFER_BLOCKING 0x0 ;  /* 0x0000000000007b1d */ /* 0x000fe20000010000 */
[----:B------:R-:W-:-:S04]  /*0ba0*/  FSEL R20, R19, R20, P0 ;  /* 0x0000001413147208 */ /* 0x000fc80000000000 */
[C---:B------:R-:W-:Y:S01]  /*0bb0*/  FSETP.NAN.AND P4, PT, R20.reuse, R20, PT ;  /* 0x000000141400720b */ /* 0x040fe20003f88000 */
[----:B------:R-:W0:Y:S04]  /*0bc0*/  SHFL.BFLY PT, R5, R20, 0x10, 0x1f ;  /* 0x0e001f0014057f89 */ /* 0x000e2800000e0000 */
[----:B------:R-:W-:Y:S01]  /*0bd0*/  @!P3 LDS R2, [R16.X4] ;  /* 0x000000001002b984 */ /* 0x000fe20000004800 */
[----:B0-----:R-:W-:-:S07]  /*0be0*/  FSETP.GT.AND P0, PT, R20, R5, PT ;  /* 0x000000051400720b */ /* 0x001fce0003f04000 */
[----:B------:R-:W-:-:S05]  /*0bf0*/  @!P4 FSEL R20, R20, R5, P0 ;  /* 0x000000051414c208 */ /* 0x000fca0000000000 */
[----:B------:R-:W0:Y:S02]  /*0c00*/  SHFL.BFLY PT, R7, R20, 0x8, 0x1f ;  /* 0x0d001f0014077f89 */ /* 0x000e2400000e0000 */
[----:B0-----:R-:W-:Y:S02]  /*0c10*/  FSETP.GT.AND P4, PT, R20, R7, PT ;  /* 0x000000071400720b */ /* 0x001fe40003f84000 */
[----:B------:R-:W0:Y:S01]  /*0c20*/  SHFL.BFLY PT, R5, R2, 0x8, 0x1f ;  /* 0x0d001f0002057f89 */ /* 0x000e2200000e0000 */
[C---:B------:R-:W-:Y:S02]  /*0c30*/  FSETP.NAN.AND P0, PT, R2.reuse, R2, PT ;  /* 0x000000020200720b */ /* 0x040fe40003f08000 */
[----:B0-----:R-:W-:-:S04]  /*0c40*/  FSETP.GEU.AND P5, PT, R2, R5, PT ;  /* 0x000000050200720b */ /* 0x001fc80003fae000 */
[----:B------:R-:W-:Y:S02]  /*0c50*/  FSEL R5, R2, R5, !P5 ;  /* 0x0000000502057208 */ /* 0x000fe40006800000 */
[----:B------:R-:W-:Y:S02]  /*0c60*/  FSETP.NAN.AND P5, PT, R20, R20, PT ;  /* 0x000000141400720b */ /* 0x000fe40003fa8000 */
[----:B------:R-:W-:Y:S02]  /*0c70*/  FSEL R5, R2, R5, P0 ;  /* 0x0000000502057208 */ /* 0x000fe40000000000 */
[----:B------:R-:W-:Y:S02]  /*0c80*/  @!P4 FSEL R20, R20, R7, P5 ;  /* 0x000000071414c208 */ /* 0x000fe40002800000 */
[----:B------:R-:W-:Y:S01]  /*0c90*/  FSETP.NAN.AND P0, PT, R5, R5, PT ;  /* 0x000000050500720b */ /* 0x000fe20003f08000 */
[----:B------:R-:W0:Y:S01]  /*0ca0*/  SHFL.BFLY PT, R0, R5, 0x4, 0x1f ;  /* 0x0c801f0005007f89 */ /* 0x000e2200000e0000 */
[----:B------:R-:W-:-:S03]  /*0cb0*/  FSETP.NAN.AND P5, PT, R20, R20, PT ;  /* 0x000000141400720b */ /* 0x000fc60003fa8000 */
[----:B------:R-:W1:Y:S01]  /*0cc0*/  SHFL.BFLY PT, R7, R20, 0x4, 0x1f ;  /* 0x0c801f0014077f89 */ /* 0x000e6200000e0000 */
[----:B0-----:R-:W-:Y:S02]  /*0cd0*/  FSETP.GEU.AND P6, PT, R5, R0, PT ;  /* 0x000000000500720b */ /* 0x001fe40003fce000 */
[----:B-1----:R-:W-:-:S11]  /*0ce0*/  FSETP.GT.AND P4, PT, R20, R7, PT ;  /* 0x000000071400720b */ /* 0x002fd60003f84000 */
[----:B------:R-:W-:Y:S02]  /*0cf0*/  @P6 FSEL R5, R5, R0, P0 ;  /* 0x0000000005056208 */ /* 0x000fe40000000000 */
[----:B------:R-:W-:-:S03]  /*0d00*/  @!P4 FSEL R20, R20, R7, P5 ;  /* 0x000000071414c208 */ /* 0x000fc60002800000 */
[----:B------:R-:W0:Y:S01]  /*0d10*/  SHFL.BFLY PT, R0, R5, 0x2, 0x1f ;  /* 0x0c401f0005007f89 */ /* 0x000e2200000e0000 */
[C---:B------:R-:W-:Y:S02]  /*0d20*/  FSETP.NAN.AND P0, PT, R5.reuse, R5, PT ;  /* 0x000000050500720b */ /* 0x040fe40003f08000 */
[C---:B------:R-:W-:Y:S01]  /*0d30*/  FSETP.NAN.AND P5, PT, R20.reuse, R20, PT ;  /* 0x000000141400720b */ /* 0x040fe20003fa8000 */
[----:B------:R-:W1:Y:S01]  /*0d40*/  SHFL.BFLY PT, R7, R20, 0x2, 0x1f ;  /* 0x0c401f0014077f89 */ /* 0x000e6200000e0000 */
[----:B0-----:R-:W-:Y:S02]  /*0d50*/  FSETP.GEU.AND P6, PT, R5, R0, PT ;  /* 0x000000000500720b */ /* 0x001fe40003fce000 */
[----:B-1----:R-:W-:-:S11]  /*0d60*/  FSETP.GT.AND P4, PT, R20, R7, PT ;  /* 0x000000071400720b */ /* 0x002fd60003f84000 */
[----:B------:R-:W-:Y:S02]  /*0d70*/  @P6 FSEL R5, R5, R0, P0 ;  /* 0x0000000005056208 */ /* 0x000fe40000000000 */
[----:B------:R-:W-:Y:S02]  /*0d80*/  LOP3.LUT P0, RZ, R16, 0xf, RZ, 0xc0, !PT ;  /* 0x0000000f10ff7812 */ /* 0x000fe4000780c0ff */
[----:B------:R-:W-:Y:S01]  /*0d90*/  @!P4 FSEL R20, R20, R7, P5 ;  /* 0x000000071414c208 */ /* 0x000fe20002800000 */
[----:B------:R-:W0:Y:S01]  /*0da0*/  SHFL.BFLY PT, R0, R5, 0x1, 0x1f ;  /* 0x0c201f0005007f89 */ /* 0x000e2200000e0000 */
[----:B------:R-:W-:Y:S02]  /*0db0*/  ISETP.LT.AND P0, PT, R16, 0x10, !P0 ;  /* 0x000000101000780c */ /* 0x000fe40004701270 */
[C---:B------:R-:W-:Y:S01]  /*0dc0*/  FSETP.NAN.AND P6, PT, R5.reuse, R5, PT ;  /* 0x000000050500720b */ /* 0x040fe20003fc8000 */
[----:B------:R-:W1:Y:S01]  /*0dd0*/  SHFL.BFLY PT, R7, R20, 0x1, 0x1f ;  /* 0x0c201f0014077f89 */ /* 0x000e6200000e0000 */
[----:B0-----:R-:W-:-:S02]  /*0de0*/  FSETP.GEU.AND P5, PT, R5, R0, PT ;  /* 0x000000000500720b */ /* 0x001fc40003fae000 */
[----:B-1----:R-:W-:-:S11]  /*0df0*/  FSETP.GT.AND P4, PT, R20, R7, PT ;  /* 0x000000071400720b */ /* 0x002fd60003f84000 */
[----:B------:R-:W-:Y:S02]  /*0e00*/  @P5 SEL R5, R5, R0, P6 ;  /* 0x0000000005055207 */ /* 0x000fe40003000000 */
[----:B------:R-:W-:-:S03]  /*0e10*/  FSETP.NAN.AND P5, PT, R20, R20, PT ;  /* 0x000000141400720b */ /* 0x000fc60003fa8000 */
[----:B------:R-:W-:Y:S01]  /*0e20*/  @P0 STS [R16.X4], R5 ;  /* 0x0000000510000388 */ /* 0x000fe20000004800 */
[----:B------:R-:W-:-:S03]  /*0e30*/  @!P4 SEL R20, R20, R7, P5 ;  /* 0x000000071414c207 */ /* 0x000fc60002800000 */
[----:B------:R-:W-:Y:S01]  /*0e40*/  BAR.SYNC.DEFER_BLOCKING 0x0 ;  /* 0x0000000000007b1d */ /* 0x000fe20000010000 */
[C---:B------:R-:W-:Y:S02]  /*0e50*/  IADD3 R6, P4, R11.reuse, c[0x0][0x190], RZ ;  /* 0x000064000b067a10 */ /* 0x040fe40007f9e0ff */
[----:B------:R-:W-:-:S04]  /*0e60*/  IADD3 R10, P5, R11, c[0x0][0x198], RZ ;  /* 0x000066000b0a7a10 */ /* 0x000fc80007fbe0ff */
[----:B------:R-:W-:Y:S01]  /*0e70*/  IADD3.X R11, R17, c[0x0][0x19c], RZ, P5, !PT ;  /* 0x00006700110b7a10 */ /* 0x000fe20002ffe4ff */
[----:B------:R-:W-:Y:S04]  /*0e80*/  LDS R0, [RZ] ;  /* 0x00000000ff007984 */ /* 0x000fe80000000800 */
[----:B------:R-:W-:Y:S06]  /*0e90*/  BAR.SYNC.DEFER_BLOCKING 0x0 ;  /* 0x0000000000007b1d */ /* 0x000fec0000010000 */
[----:B------:R-:W-:Y:S04]  /*0ea0*/  @!P2 STS [R3], R20 ;  /* 0x000000140300a388 */ /* 0x000fe80000000800 */
[----:B------:R-:W-:Y:S06]  /*0eb0*/  BAR.SYNC.DEFER_BLOCKING 0x0 ;  /* 0x0000000000007b1d */ /* 0x000fec0000010000 */
[----:B------:R-:W0:Y:S04]  /*0ec0*/  @!P3 LDS R4, [R16.X4] ;  /* 0x000000001004b984 */ /* 0x000e280000004800 */
[----:B0-----:R-:W0:Y:S01]  /*0ed0*/  SHFL.BFLY PT, R7, R4, 0x8, 0x1f ;  /* 0x0d001f0004077f89 */ /* 0x001e2200000e0000 */
[----:B------:R-:W-:-:S02]  /*0ee0*/  FSETP.NAN.AND P3, PT, R4, R4, PT ;  /* 0x000000040400720b */ /* 0x000fc40003f68000 */
[----:B0-----:R-:W-:-:S04]  /*0ef0*/  FSETP.GT.AND P2, PT, R4, R7, PT ;  /* 0x000000070400720b */ /* 0x001fc80003f44000 */
[----:B------:R-:W-:-:S04]  /*0f00*/  FSEL R7, R4, R7, P2 ;  /* 0x0000000704077208 */ /* 0x000fc80001000000 */
[----:B------:R-:W-:Y:S01]  /*0f10*/  FSEL R7, R4, R7, P3 ;  /* 0x0000000704077208 */ /* 0x000fe20001800000 */
[----:B------:R-:W-:-:S03]  /*0f20*/  IMAD.MOV.U32 R4, RZ, RZ, -0x1 ;  /* 0xffffffffff047424 */ /* 0x000fc600078e00ff */
[C---:B------:R-:W-:Y:S01]  /*0f30*/  FSETP.NAN.AND P3, PT, R7.reuse, R7, PT ;  /* 0x000000070700720b */ /* 0x040fe20003f68000 */
[----:B------:R-:W0:Y:S02]  /*0f40*/  SHFL.BFLY PT, R2, R7, 0x4, 0x1f ;  /* 0x0c801f0007027f89 */ /* 0x000e2400000e0000 */
[----:B0-----:R-:W-:-:S13]  /*0f50*/  FSETP.GT.AND P2, PT, R7, R2, PT ;  /* 0x000000020700720b */ /* 0x001fda0003f44000 */
[----:B------:R-:W-:-:S04]  /*0f60*/  @!P2 FSEL R7, R7, R2, P3 ;  /* 0x000000020707a208 */ /* 0x000fc80001800000 */
[C---:B------:R-:W-:Y:S01]  /*0f70*/  FSETP.NAN.AND P3, PT, R7.reuse, R7, PT ;  /* 0x000000070700720b */ /* 0x040fe20003f68000 */
[----:B------:R-:W0:Y:S02]  /*0f80*/  SHFL.BFLY PT, R2, R7, 0x2, 0x1f ;  /* 0x0c401f0007027f89 */ /* 0x000e2400000e0000 */
[----:B0-----:R-:W-:-:S13]  /*0f90*/  FSETP.GT.AND P2, PT, R7, R2, PT ;  /* 0x000000020700720b */ /* 0x001fda0003f44000 */
[----:B------:R-:W-:-:S04]  /*0fa0*/  @!P2 FSEL R7, R7, R2, P3 ;  /* 0x000000020707a208 */ /* 0x000fc80001800000 */
[C---:B------:R-:W-:Y:S01]  /*0fb0*/  FSETP.NAN.AND P3, PT, R7.reuse, R7, PT ;  /* 0x000000070700720b */ /* 0x040fe20003f68000 */
[----:B------:R-:W0:Y:S02]  /*0fc0*/  SHFL.BFLY PT, R2, R7, 0x1, 0x1f ;  /* 0x0c201f0007027f89 */ /* 0x000e2400000e0000 */
[----:B0-----:R-:W-:-:S13]  /*0fd0*/  FSETP.GT.AND P2, PT, R7, R2, PT ;  /* 0x000000020700720b */ /* 0x001fda0003f44000 */
[----:B------:R-:W-:-:S05]  /*0fe0*/  @!P2 SEL R7, R7, R2, P3 ;  /* 0x000000020707a207 */ /* 0x000fca0001800000 */
[----:B------:R0:W-:Y:S04]  /*0ff0*/  @P0 STS [R16.X4], R7 ;  /* 0x0000000710000388 */ /* 0x0001e80000004800 */
[----:B------:R-:W-:Y:S01]  /*1000*/  BAR.SYNC.DEFER_BLOCKING 0x0 ;  /* 0x0000000000007b1d */ /* 0x000fe20000010000 */
[----:B------:R-:W-:-:S04]  /*1010*/  FSETP.GE.AND P0, PT, R0, RZ, PT ;  /* 0x000000ff0000720b */ /* 0x000fc80003f06000 */
[----:B------:R-:W-:Y:S02]  /*1020*/  FSEL R2, R0, RZ, !P0 ;  /* 0x000000ff00027208 */ /* 0x000fe40004000000 */
[----:B0-----:R-:W-:-:S03]  /*1030*/  IADD3.X R7, R17, c[0x0][0x194], RZ, P4, !PT ;  /* 0x0000650011077a10 */ /* 0x001fc600027fe4ff */
[----:B------:R-:W-:-:S05]  /*1040*/  FADD R2, RZ, -R2 ;  /* 0x80000002ff027221 */ /* 0x000fca0000000000 */
[----:B------:R-:W-:Y:S01]  /*1050*/  FSETP.NAN.AND P2, PT, R2, R2, PT ;  /* 0x000000020200720b */ /* 0x000fe20003f48000 */
[----:B------:R-:W0:Y:S02]  /*1060*/  LDS R3, [RZ] ;  /* 0x00000000ff037984 */ /* 0x000e240000000800 */
[C---:B0-----:R-:W-:Y:S02]  /*1070*/  FSETP.GTU.AND P0, PT, R3.reuse, RZ, PT ;  /* 0x000000ff0300720b */ /* 0x041fe40003f0c000 */
[C---:B------:R-:W-:Y:S02]  /*1080*/  F2FP.BF16.PACK_AB R0, R3.reuse, R0 ;  /* 0x000000000300723e */ /* 0x040fe400000010ff */
[----:B------:R-:W-:Y:S01]  /*1090*/  FSEL R5, R3, RZ, P0 ;  /* 0x000000ff03057208 */ /* 0x000fe20000000000 */
[----:B------:R-:W-:Y:S01]  /*10a0*/  IMAD.MOV.U32 R3, RZ, RZ, -0x400 ;  /* 0xfffffc00ff037424 */ /* 0x000fe200078e00ff */
[----:B------:R-:W-:Y:S02]  /*10b0*/  PRMT R12, R0, 0x7632, R12 ;  /* 0x00007632000c7816 */ /* 0x000fe4000000000c */
[----:B------:R-:W-:-:S04]  /*10c0*/  FSETP.GT.AND P0, PT, R2, R5, PT ;  /* 0x000000050200720b */ /* 0x000fc80003f04000 */
[----:B------:R-:W-:-:S05]  /*10d0*/  @!P2 FSEL R2, R2, R5, P0 ;  /* 0x000000050202a208 */ /* 0x000fca0000000000 */
[----:B------:R-:W-:-:S05]  /*10e0*/  FMUL R5, R2, 0.0078740157186985015869 ;  /* 0x3c01020402057820 */ /* 0x000fca0000400000 */
[C---:B------:R-:W-:Y:S02]  /*10f0*/  FSETP.GT.AND P0, PT, R5.reuse, 9.9999997473787516356e-06, PT ;  /* 0x3727c5ac0500780b */ /* 0x040fe40003f04000 */
[----:B------:R-:W-:-:S11]  /*1100*/  FSETP.NAN.AND P2, PT, R5, R5, PT ;  /* 0x000000050500720b */ /* 0x000fd60003f48000 */
[----:B------:R-:W-:Y:S02]  /*1110*/  @!P0 FSEL R5, R5, 9.9999997473787516356e-06, P2 ;  /* 0x3727c5ac05058808 */ /* 0x000fe40001000000 */
[----:B------:R-:W-:Y:S02]  /*1120*/  ISETP.EQ.AND P0, PT, R15, RZ, !P1 ;  /* 0x000000ff0f00720c */ /* 0x000fe40004f02270 */
[C---:B------:R-:W-:Y:S02]  /*1130*/  FSETP.GT.AND P2, PT, |R5|.reuse, 8.50705917302346158658e+37, PT ;  /* 0x7e8000000500780b */ /* 0x040fe40003f44200 */
[----:B------:R-:W-:Y:S02]  /*1140*/  FSETP.GEU.AND P3, PT, |R5|, 1.175494350822287508e-38, PT ;  /* 0x008000000500780b */ /* 0x000fe40003f6e200 */
[----:B------:R-:W-:-:S07]  /*1150*/  FSEL R9, R9, 0.25, !P2 ;  /* 0x3e80000009097808 */ /* 0x000fce0005000000 */
[----:B------:R0:W-:Y:S02]  /*1160*/  @P0 STG.E.U16 [R6.64], R0 ;  /* 0x0000000006000986 */ /* 0x0001e4000c101504 */
[----:B------:R-:W-:Y:S02]  /*1170*/  @P2 FMUL R5, R5, 0.25 ;  /* 0x3e80000005052820 */ /* 0x000fe40000400000 */
[----:B------:R0:W-:Y:S01]  /*1180*/  @P0 STG.E.U16 [R10.64], R12 ;  /* 0x0000000c0a000986 */ /* 0x0001e2000c101504 */
[----:B------:R-:W-:Y:S01]  /*1190*/  @!P3 FMUL R9, R9, 16777216 ;  /* 0x4b8000000909b820 */ /* 0x000fe20000400000 */
[----:B------:R-:W-:-:S04]  /*11a0*/  @!P3 FMUL R5, R5, 16777216 ;  /* 0x4b8000000505b820 */ /* 0x000fc80000400000 */
[----:B------:R-:W1:Y:S02]  /*11b0*/  MUFU.RCP R2, R5 ;  /* 0x0000000500027308 */ /* 0x000e640000001000 */
[----:B01----:R-:W-:-:S06]  /*11c0*/  FMUL R2, R2, R9 ;  /* 0x0000000902027220 */ /* 0x003fcc0000400000 */
.L_x_10:
[----:B------:R-:W-:Y:S01]  /*11d0*/  IADD3 R5, R8, 0x400, R3 ;  /* 0x0000040008057810 */ /* 0x000fe20007ffe003 */
[----:B------:R-:W-:Y:S01]  /*11e0*/  IMAD.MOV.U32 R10, RZ, RZ, 0x4 ;  /* 0x00000004ff0a7424 */ /* 0x000fe200078e00ff */
[----:B------:R-:W-:-:S03]  /*11f0*/  CS2R R6, SRZ ;  /* 0x0000000000067805 */ /* 0x000fc6000001ff00 */
[----:B------:R-:W-:-:S05]  /*1200*/  IMAD.WIDE R10, R5, R10, c[0x0][0x188] ;  /* 0x00006200050a7625 */ /* 0x000fca00078e020a */
[----:B------:R-:W2:Y:S01]  /*1210*/  @!P1 LDG.E.EF.64 R6, [R10.64] ;  /* 0x000000040a069981 */ /* 0x000ea2000c0e1b00 */
[----:B------:R-:W-:Y:S01]  /*1220*/  BSSY B0, `(.L_x_7) ;  /* 0x0000031000007945 */ /* 0x000fe20003800000 */
[----:B--2---:R-:W-:Y:S01]  /*1230*/  FMUL R9, R6, R6 ;  /* 0x0000000606097220 */ /* 0x004fe20000400000 */
[----:B------:R-:W-:-:S03]  /*1240*/  FMUL R0, R7, R7 ;  /* 0x0000000707007220 */ /* 0x000fc60000400000 */
[----:B------:R-:W-:Y:S01]  /*1250*/  FMUL R9, R9, R6 ;  /* 0x0000000609097220 */ /* 0x000fe20000400000 */
[----:B------:R-:W-:-:S03]  /*1260*/  FMUL R0, R0, R7 ;  /* 0x0000000700007220 */ /* 0x000fc60000400000 */
[----:B------:R-:W-:Y:S01]  /*1270*/  FFMA R9, R9, 0.044714998453855514526, R6 ;  /* 0x3d37271309097823 */ /* 0x000fe20000000006 */
[----:B------:R-:W-:-:S03]  /*1280*/  FFMA R10, R0, 0.044714998453855514526, R7 ;  /* 0x3d372713000a7823 */ /* 0x000fc60000000007 */
[----:B------:R-:W-:Y:S01]  /*1290*/  FMUL R13, R9, 0.79788458347320556641 ;  /* 0x3f4c422a090d7820 */ /* 0x000fe20000400000 */
[----:B------:R-:W-:Y:S01]  /*12a0*/  FMUL R15, R10, 0.79788458347320556641 ;  /* 0x3f4c422a0a0f7820 */ /* 0x000fe20000400000 */
[----:B------:R-:W-:Y:S02]  /*12b0*/  FMUL R10, R6, 0.5 ;  /* 0x3f000000060a7820 */ /* 0x000fe40000400000 */
[----:B------:R-:W-:-:S05]  /*12c0*/  FADD.FTZ R14, |R13|, -RZ ;  /* 0x800000ff0d0e7221 */ /* 0x000fca0000010200 */
[----:B------:R-:W-:-:S13]  /*12d0*/  FSETP.GE.AND P2, PT, R14, 0.60000002384185791016, PT ;  /* 0x3f19999a0e00780b */ /* 0x000fda0003f46000 */
[C---:B------:R-:W-:Y:S01]  /*12e0*/  @P2 FMUL R9, R14.reuse, 2.8853900432586669922 ;  /* 0x4038aa3b0e092820 */ /* 0x040fe20000400000 */
[----:B------:R-:W-:Y:S01]  /*12f0*/  @P2 IMAD.MOV.U32 R17, RZ, RZ, 0x3f800000 ;  /* 0x3f800000ff112424 */ /* 0x000fe200078e00ff */
[----:B------:R-:W-:Y:S01]  /*1300*/  @!P2 FMUL R11, R13, R13 ;  /* 0x0000000d0d0ba220 */ /* 0x000fe20000400000 */
[----:B------:R-:W-:Y:S01]  /*1310*/  @!P2 IMAD.MOV.U32 R0, RZ, RZ, 0x3c80f082 ;  /* 0x3c80f082ff00a424 */ /* 0x000fe200078e00ff */
[----:B------:R-:W-:Y:S02]  /*1320*/  @P2 FSETP.GE.AND P0, PT, R14, 9.010913848876953125, PT ;  /* 0x41102cb40e00280b */ /* 0x000fe40003f06000 */
[----:B------:R-:W0:Y:S01]  /*1330*/  @P2 MUFU.EX2 R9, R9 ;  /* 0x0000000900092308 */ /* 0x000e220000000800 */
[----:B------:R-:W-:-:S04]  /*1340*/  @!P2 FFMA.FTZ R0, R11, R0, -0.052303962409496307373 ;  /* 0xbd563cae0b00a423 */ /* 0x000fc80000010000 */
[----:B------:R-:W-:-:S04]  /*1350*/  @!P2 FFMA.FTZ R0, R11, R0, 0.1331529766321182251 ;  /* 0x3e0859410b00a423 */ /* 0x000fc80000010000 */
[----:B------:R-:W-:-:S04]  /*1360*/  @!P2 FFMA.FTZ R0, R11, R0, -0.33332768082618713379 ;  /* 0xbeaaa9ed0b00a423 */ /* 0x000fc80000010000 */
[----:B------:R-:W-:Y:S01]  /*1370*/  @!P2 FFMA.FTZ R0, R11, R0, RZ ;  /* 0x000000000b00a223 */ /* 0x000fe200000100ff */
[----:B------:R-:W-:Y:S01]  /*1380*/  FMUL R11, R7, 0.5 ;  /* 0x3f000000070b7820 */ /* 0x000fe20000400000 */
[----:B0-----:R-:W-:-:S06]  /*1390*/  @P2 FADD R12, R9, 1 ;  /* 0x3f800000090c2421 */ /* 0x001fcc0000000000 */
[----:B------:R-:W0:Y:S02]  /*13a0*/  @P2 MUFU.RCP R12, R12 ;  /* 0x0000000c000c2308 */ /* 0x000e240000001000 */
[----:B0-----:R-:W-:Y:S01]  /*13b0*/  @P2 FFMA.FTZ R9, R12, -2, R17 ;  /* 0xc00000000c092823 */ /* 0x001fe20000010011 */
[----:B------:R-:W-:-:S04]  /*13c0*/  FADD.FTZ R12, |R15|, -RZ ;  /* 0x800000ff0f0c7221 */ /* 0x000fc80000010200 */
[----:B------:R-:W-:Y:S02]  /*13d0*/  @P2 FSEL R9, R9, 1, !P0 ;  /* 0x3f80000009092808 */ /* 0x000fe40004000000 */
[----:B------:R-:W-:Y:S02]  /*13e0*/  FSETP.GE.AND P0, PT, R12, 0.60000002384185791016, PT ;  /* 0x3f19999a0c00780b */ /* 0x000fe40003f06000 */
[--C-:B------:R-:W-:Y:S01]  /*13f0*/  @P2 LOP3.LUT R9, R9, 0x80000000, R13.reuse, 0xf8, !PT ;  /* 0x8000000009092812 */ /* 0x100fe200078ef80d */
[----:B------:R-:W-:-:S10]  /*1400*/  @!P2 FFMA.FTZ R9, R13, R0, R13 ;  /* 0x000000000d09a223 */ /* 0x000fd4000001000d */
        /* <DEDUP_REMOVED lines=11> */
.L_x_8:
[----:B------:R-:W-:Y:S01]  /*14c0*/  IMAD.MOV.U32 R0, RZ, RZ, 0x3c80f082 ;  /* 0x3c80f082ff007424 */ /* 0x000fe200078e00ff */
[----:B------:R-:W-:-:S04]  /*14d0*/  FMUL R7, R15, R15 ;  /* 0x0000000f0f077220 */ /* 0x000fc80000400000 */
[----:B------:R-:W-:-:S04]  /*14e0*/  FFMA.FTZ R0, R7, R0, -0.052303962409496307373 ;  /* 0xbd563cae07007423 */ /* 0x000fc80000010000 */
[----:B------:R-:W-:-:S04]  /*14f0*/  FFMA.FTZ R0, R7, R0, 0.1331529766321182251 ;  /* 0x3e08594107007423 */ /* 0x000fc80000010000 */
[----:B------:R-:W-:-:S04]  /*1500*/  FFMA.FTZ R0, R7, R0, -0.33332768082618713379 ;  /* 0xbeaaa9ed07007423 */ /* 0x000fc80000010000 */
[----:B------:R-:W-:-:S04]  /*1510*/  FFMA.FTZ R0, R7, R0, RZ ;  /* 0x0000000007007223 */ /* 0x000fc800000100ff */
[----:B------:R-:W-:Y:S02]  /*1520*/  FFMA.FTZ R0, R0, R15, R15 ;  /* 0x0000000f00007223 */ /* 0x000fe4000001000f */
.L_x_9:
[----:B------:R-:W-:Y:S05]  /*1530*/  BSYNC B0 ;  /* 0x0000000000007941 */ /* 0x000fea0003800000 */
.L_x_7:
[----:B------:R-:W-:Y:S01]  /*1540*/  FADD R9, R9, 1 ;  /* 0x3f80000009097421 */ /* 0x000fe20000000000 */
[----:B------:R-:W-:-:S03]  /*1550*/  FADD R0, R0, 1 ;  /* 0x3f80000000007421 */ /* 0x000fc60000000000 */
[----:B------:R-:W-:Y:S01]  /*1560*/  FMUL R9, R9, R10 ;  /* 0x0000000a09097220 */ /* 0x000fe20000400000 */
[----:B------:R-:W-:-:S03]  /*1570*/  FMUL R7, R0, R11 ;  /* 0x0000000b00077220 */ /* 0x000fc60000400000 */
[C---:B------:R-:W-:Y:S01]  /*1580*/  FMUL R9, R2.reuse, R9 ;  /* 0x0000000902097220 */ /* 0x040fe20000400000 */
[----:B------:R-:W-:-:S03]  /*1590*/  FMUL R7, R2, R7 ;  /* 0x0000000702077220 */ /* 0x000fc60000400000 */
[----:B------:R-:W0:Y:S08]  /*15a0*/  FRND R0, R9 ;  /* 0x0000000900007307 */ /* 0x000e300000201000 */
[----:B------:R-:W1:Y:S01]  /*15b0*/  FRND R10, R7 ;  /* 0x00000007000a7307 */ /* 0x000e620000201000 */
[C---:B0-----:R-:W-:Y:S02]  /*15c0*/  FSETP.GT.AND P2, PT, R0.reuse, -127, PT ;  /* 0xc2fe00000000780b */ /* 0x041fe40003f44000 */
[----:B------:R-:W-:-:S02]  /*15d0*/  FSETP.NAN.AND P3, PT, R0, R0, PT ;  /* 0x000000000000720b */ /* 0x000fc40003f68000 */
[----:B-1----:R-:W-:-:S09]  /*15e0*/  FSETP.GT.AND P0, PT, R10, -127, PT ;  /* 0xc2fe00000a00780b */ /* 0x002fd20003f04000 */
[----:B------:R-:W-:Y:S02]  /*15f0*/  @!P2 FSEL R0, R0, -127, P3 ;  /* 0xc2fe00000000a808 */ /* 0x000fe40001800000 */
[----:B------:R-:W-:Y:S02]  /*1600*/  FSETP.NAN.AND P2, PT, R10, R10, PT ;  /* 0x0000000a0a00720b */ /* 0x000fe40003f48000 */
[----:B------:R-:W0:Y:S01]  /*1610*/  F2I.S16.TRUNC.NTZ R11, R0 ;  /* 0x00000000000b7305 */ /* 0x000e22000020e900 */
[----:B------:R-:W-:Y:S02]  /*1620*/  FSETP.GEU.AND P4, PT, R0, 127, PT ;  /* 0x42fe00000000780b */ /* 0x000fe40003f8e000 */
[----:B------:R-:W-:Y:S02]  /*1630*/  @!P0 FSEL R10, R10, -127, P2 ;  /* 0xc2fe00000a0a8808 */ /* 0x000fe40001000000 */
[----:B------:R-:W-:-:S03]  /*1640*/  FSETP.NAN.AND P2, PT, R0, R0, PT ;  /* 0x000000000000720b */ /* 0x000fc60003f48000 */
[----:B------:R-:W1:Y:S01]  /*1650*/  F2I.S16.TRUNC.NTZ R9, R10 ;  /* 0x0000000a00097305 */ /* 0x000e62000020e900 */
[C---:B------:R-:W-:Y:S02]  /*1660*/  FSETP.GEU.AND P3, PT, R10.reuse, 127, PT ;  /* 0x42fe00000a00780b */ /* 0x040fe40003f6e000 */
[----:B------:R-:W-:-:S03]  /*1670*/  FSETP.NAN.AND P0, PT, R10, R10, PT ;  /* 0x0000000a0a00720b */ /* 0x000fc60003f08000 */
[----:B0-----:R-:W-:Y:S02]  /*1680*/  @P4 SEL R11, R11, 0x7f, P2 ;  /* 0x0000007f0b0b4807 */ /* 0x001fe40001000000 */
[----:B------:R-:W-:Y:S02]  /*1690*/  IADD3 R6, P2, R5, c[0x0][0x1a0], RZ ;  /* 0x0000680005067a10 */ /* 0x000fe40007f5e0ff */
[----:B------:R-:W-:Y:S02]  /*16a0*/  LOP3.LUT R12, R11, 0xff, RZ, 0xc0, !PT ;  /* 0x000000ff0b0c7812 */ /* 0x000fe400078ec0ff */
[----:B------:R-:W-:Y:S02]  /*16b0*/  LEA.HI.X.SX32 R7, R5, c[0x0][0x1a4], 0x1, P2 ;  /* 0x0000690005077a11 */ /* 0x000fe400010f0eff */
[----:B-1----:R-:W-:Y:S02]  /*16c0*/  @P3 SEL R9, R9, 0x7f, P0 ;  /* 0x0000007f09093807 */ /* 0x002fe40000000000 */
[----:B------:R-:W-:-:S03]  /*16d0*/  IADD3 R3, P0, R3, 0x400, RZ ;  /* 0x0000040003037810 */ /* 0x000fc60007f1e0ff */
[----:B------:R-:W-:Y:S02]  /*16e0*/  IMAD R9, R9, 0x100, R12 ;  /* 0x0000010009097824 */ /* 0x000fe400078e020c */
[----:B------:R-:W-:Y:S01]  /*16f0*/  IMAD.X R4, RZ, RZ, R4, P0 ;  /* 0x000000ffff047224 */ /* 0x000fe200000e0604 */
[----:B------:R-:W-:Y:S02]  /*1700*/  ISETP.GE.U32.AND P0, PT, R3, 0x2c00, PT ;  /* 0x00002c000300780c */ /* 0x000fe40003f06070 */
[----:B------:R0:W-:Y:S02]  /*1710*/  @!P1 STG.E.U16 [R6.64], R9 ;  /* 0x0000000906009986 */ /* 0x0001e4000c101504 */
[----:B------:R-:W-:-:S13]  /*1720*/  ISETP.GE.U32.AND.EX P0, PT, R4, RZ, PT, P0 ;  /* 0x000000ff0400720c */ /* 0x000fda0003f06100 */
[----:B------:R-:W-:Y:S05]  /*1730*/  @P0 EXIT ;  /* 0x000000000000094d */ /* 0x000fea0003800000 */
[----:B0-----:R-:W-:Y:S05]  /*1740*/  BRA `(.L_x_10) ;  /* 0xfffffa8000007947 */ /* 0x001fea000383ffff */
.L_x_11:
[----:B------:R-:W-:-:S00]  /*1750*/  BRA `(.L_x_11) ;  /* 0xfffffff000007947 */ /* 0x000fc0000383ffff */
[----:B------:R-:W-:-:S00]  /*1760*/  NOP ;  /* 0x0000000000007918 */ /* 0x000fc00000000000 */
        /* <DEDUP_REMOVED lines=9> */
.L_x_12:


//--------------------- .nv.global.init           --------------------------
	.section	.nv.global.init,"aw",@progbits
.nv.global.init:
	.type		_$_str,@object
	.size		_$_str,(.L_0 - _$_str)
_$_str:
        /*0000*/ 	.byte	0x5f, 0x5f, 0x43, 0x55, 0x44, 0x41, 0x5f, 0x46, 0x54, 0x5a, 0x00
.L_0:


//--------------------- .nv.shared.triton_red_fused__to_copy_add_amax_amin_clamp_gelu_mul_reciprocal_13 --------------------------
	.section	.nv.shared.triton_red_fused__to_copy_add_amax_amin_clamp_gelu_mul_reciprocal_13,"aw",@nobits
	.sectionflags	@""
	.align	16
